//
// Generated by NVIDIA NVVM Compiler
//
// Compiler Build ID: CL-36424714
// Cuda compilation tools, release 13.0, V13.0.88
// Based on NVVM 20.0.0
//

.version 9.0
.target sm_100
.address_size 64

	// .globl	_Z3addlPlS_S_

.visible .entry _Z3addlPlS_S_(
	.param .u64 _Z3addlPlS_S__param_0,
	.param .u64 .ptr .align 1 _Z3addlPlS_S__param_1,
	.param .u64 .ptr .align 1 _Z3addlPlS_S__param_2,
	.param .u64 .ptr .align 1 _Z3addlPlS_S__param_3
)
{
	.reg .pred 	%p<8>;
	.reg .b32 	%r<8>;
	.reg .b64 	%rd<46>;

	ld.param.u64 	%rd19, [_Z3addlPlS_S__param_0];
	ld.param.u64 	%rd20, [_Z3addlPlS_S__param_2];
	ld.param.u64 	%rd21, [_Z3addlPlS_S__param_3];
	mov.u32 	%r2, %ctaid.x;
	mov.u32 	%r3, %ntid.x;
	mov.u32 	%r4, %tid.x;
	mad.lo.s32 	%r5, %r2, %r3, %r4;
	cvt.u64.u32 	%rd1, %r5;
	add.s32 	%r6, %r4, %r2;
	add.s32 	%r1, %r6, 32;
	setp.lt.s64 	%p1, %rd19, 1;
	mov.u64 	%rd42, %rd1;
	@%p1 bra 	$L__BB0_8;
	cvt.s64.s32 	%rd2, %r1;
	and.b64  	%rd3, %rd19, 3;
	and.b64  	%rd4, %rd19, 9223372036854775804;
	mul.wide.s32 	%rd23, %r1, %r1;
	mul.lo.s64 	%rd5, %rd23, %rd23;
	setp.eq.s64 	%p2, %rd3, 2;
	selp.b64 	%rd24, 1, %rd2, %p2;
	mul.lo.s64 	%rd6, %rd24, %rd2;
	mov.b64 	%rd38, 0;
	mov.u64 	%rd42, %rd1;
$L__BB0_2:
	setp.lt.u64 	%p3, %rd19, 4;
	@%p3 bra 	$L__BB0_5;
	mov.u64 	%rd40, %rd4;
$L__BB0_4:
	mul.lo.s64 	%rd42, %rd42, %rd5;
	add.s64 	%rd40, %rd40, -4;
	setp.ne.s64 	%p4, %rd40, 0;
	@%p4 bra 	$L__BB0_4;
$L__BB0_5:
	setp.eq.s64 	%p5, %rd3, 0;
	@%p5 bra 	$L__BB0_7;
	setp.eq.s64 	%p6, %rd3, 1;
	mul.lo.s64 	%rd26, %rd42, %rd2;
	selp.b64 	%rd27, 1, %rd6, %p6;
	mul.lo.s64 	%rd42, %rd26, %rd27;
$L__BB0_7:
	add.s64 	%rd38, %rd38, 1;
	setp.ne.s64 	%p7, %rd38, %rd19;
	@%p7 bra 	$L__BB0_2;
$L__BB0_8:
	cvt.u32.u64 	%r7, %rd1;
	cvta.to.global.u64 	%rd28, %rd20;
	cvta.to.global.u64 	%rd29, %rd21;
	shl.b64 	%rd30, %rd42, 1;
	mul.wide.s32 	%rd31, %r7, 8;
	add.s64 	%rd32, %rd28, %rd31;
	ld.global.u64 	%rd33, [%rd32];
	add.s64 	%rd34, %rd33, %rd30;
	add.s64 	%rd35, %rd29, %rd31;
	ld.global.u64 	%rd36, [%rd35];
	add.s64 	%rd37, %rd34, %rd36;
	st.global.u64 	[%rd35], %rd37;
	ret;

}


// ===== COMPILED SASS (sm_100) =====

	.target	sm_100

	.elftype	@"ET_EXEC"


//--------------------- .note.nv.tkinfo           --------------------------
	.section	.note.nv.tkinfo,"",@"SHT_NOTE"
	.sectionflags	@"SHF_NOTE_NV_TKINFO"
	.tkinfo
        /*0018*/ 	.word	0x00000002
        /*0030*/ 	.string	""
        /*0030*/ 	.string	"ptxas"
        /*0030*/ 	.string	"Cuda compilation tools, release 13.0, V13.0.88"
        /*0030*/ 	.string	"Build cuda_13.0.r13.0/compiler.36424714_0"
        /*0030*/ 	.string	"-arch sm_100 -m 64 "



//--------------------- .note.nv.cuinfo           --------------------------
	.section	.note.nv.cuinfo,"",@"SHT_NOTE"
	.sectionflags	@"SHF_NOTE_NV_CUINFO"
        /*0018*/ 	.short	0x0002
        /*001a*/ 	.short	0x0064
        /*001c*/ 	.short	0x0082
	.zero		2


//--------------------- .nv.info                  --------------------------
	.section	.nv.info,"",@"SHT_CUDA_INFO"
	.align	4


	//----- nvinfo : EIATTR_REGCOUNT
	.align		4
        /*0000*/ 	.byte	0x04, 0x2f
        /*0002*/ 	.short	(.L_1 - .L_0)
	.align		4
.L_0:
        /*0004*/ 	.word	index@(_Z3addlPlS_S_)
        /*0008*/ 	.word	0x00000014


	//----- nvinfo : EIATTR_FRAME_SIZE
	.align		4
.L_1:
        /*000c*/ 	.byte	0x04, 0x11
        /*000e*/ 	.short	(.L_3 - .L_2)
	.align		4
.L_2:
        /*0010*/ 	.word	index@(_Z3addlPlS_S_)
        /*0014*/ 	.word	0x00000000


	//----- nvinfo : EIATTR_MIN_STACK_SIZE
	.align		4
.L_3:
        /*0018*/ 	.byte	0x04, 0x12
        /*001a*/ 	.short	(.L_5 - .L_4)
	.align		4
.L_4:
        /*001c*/ 	.word	index@(_Z3addlPlS_S_)
        /*0020*/ 	.word	0x00000000
.L_5:


//--------------------- .nv.compat                --------------------------
	.section	.nv.compat,"",@"SHT_CUDA_COMPAT_INFO"
	.align	4
        /*0000*/ 	.byte	0x02, 0x09, 0x00, 0x00, 0x02, 0x02, 0x01, 0x00, 0x02, 0x05, 0x05, 0x00, 0x03, 0x07, 0x01, 0x01
        /*0010*/ 	.byte	0x02, 0x03, 0x00, 0x00, 0x02, 0x06, 0x01, 0x00, 0x04, 0x0b, 0x08, 0x00, 0x09, 0x00, 0x00, 0x00
        /*0020*/ 	.byte	0x00, 0x00, 0x00, 0x00


//--------------------- .nv.info._Z3addlPlS_S_    --------------------------
	.section	.nv.info._Z3addlPlS_S_,"",@"SHT_CUDA_INFO"
	.sectionflags	@""
	.align	4


	//----- nvinfo : EIATTR_CUDA_API_VERSION
	.align		4
        /*0000*/ 	.byte	0x04, 0x37
        /*0002*/ 	.short	(.L_7 - .L_6)
.L_6:
        /*0004*/ 	.word	0x00000082


	//----- nvinfo : EIATTR_KPARAM_INFO
	.align		4
.L_7:
        /*0008*/ 	.byte	0x04, 0x17
        /*000a*/ 	.short	(.L_9 - .L_8)
.L_8:
        /*000c*/ 	.word	0x00000000
        /*0010*/ 	.short	0x0003
        /*0012*/ 	.short	0x0018
        /*0014*/ 	.byte	0x00, 0xf5, 0x21, 0x00


	//----- nvinfo : EIATTR_KPARAM_INFO
	.align		4
.L_9:
        /*0018*/ 	.byte	0x04, 0x17
        /*001a*/ 	.short	(.L_11 - .L_10)
.L_10:
        /*001c*/ 	.word	0x00000000
        /*0020*/ 	.short	0x0002
        /*0022*/ 	.short	0x0010
        /*0024*/ 	.byte	0x00, 0xf5, 0x21, 0x00


	//----- nvinfo : EIATTR_KPARAM_INFO
	.align		4
.L_11:
        /*0028*/ 	.byte	0x04, 0x17
        /*002a*/ 	.short	(.L_13 - .L_12)
.L_12:
        /*002c*/ 	.word	0x00000000
        /*0030*/ 	.short	0x0001
        /*0032*/ 	.short	0x0008
        /*0034*/ 	.byte	0x00, 0xf5, 0x21, 0x00


	//----- nvinfo : EIATTR_KPARAM_INFO
	.align		4
.L_13:
        /*0038*/ 	.byte	0x04, 0x17
        /*003a*/ 	.short	(.L_15 - .L_14)
.L_14:
        /*003c*/ 	.word	0x00000000
        /*0040*/ 	.short	0x0000
        /*0042*/ 	.short	0x0000
        /*0044*/ 	.byte	0x00, 0xf0, 0x21, 0x00


	//----- nvinfo : EIATTR_SPARSE_MMA_MASK
	.align		4
.L_15:
        /*0048*/ 	.byte	0x03, 0x50
        /*004a*/ 	.short	0x0000


	//----- nvinfo : EIATTR_MAXREG_COUNT
	.align		4
        /*004c*/ 	.byte	0x03, 0x1b
        /*004e*/ 	.short	0x00ff


	//----- nvinfo : EIATTR_MERCURY_ISA_VERSION
	.align		4
        /*0050*/ 	.byte	0x03, 0x5f
        /*0052*/ 	.short	0x0101


	//----- nvinfo : EIATTR_VRC_CTA_INIT_COUNT
	.align		4
        /*0054*/ 	.byte	0x02, 0x4a
	.zero		1
	.zero		1


	//----- nvinfo : EIATTR_EXIT_INSTR_OFFSETS
	.align		4
        /*0058*/ 	.byte	0x04, 0x1c
        /*005a*/ 	.short	(.L_17 - .L_16)


	//   ....[0]....
.L_16:
        /*005c*/ 	.word	0x000007e0


	//----- nvinfo : EIATTR_CBANK_PARAM_SIZE
	.align		4
.L_17:
        /*0060*/ 	.byte	0x03, 0x19
        /*0062*/ 	.short	0x0020


	//----- nvinfo : EIATTR_PARAM_CBANK
	.align		4
        /*0064*/ 	.byte	0x04, 0x0a
        /*0066*/ 	.short	(.L_19 - .L_18)
	.align		4
.L_18:
        /*0068*/ 	.word	index@(.nv.constant0._Z3addlPlS_S_)
        /*006c*/ 	.short	0x0380
        /*006e*/ 	.short	0x0020


	//----- nvinfo : EIATTR_SW_WAR
	.align		4
.L_19:
        /*0070*/ 	.byte	0x04, 0x36
        /*0072*/ 	.short	(.L_21 - .L_20)
.L_20:
        /*0074*/ 	.word	0x00000008
.L_21:


//--------------------- .nv.callgraph             --------------------------
	.section	.nv.callgraph,"",@"SHT_CUDA_CALLGRAPH"
	.align	4
	.sectionentsize	8
	.align		4
        /*0000*/ 	.word	0x00000000
	.align		4
        /*0004*/ 	.word	0xffffffff
	.align		4
        /*0008*/ 	.word	0x00000000
	.align		4
        /*000c*/ 	.word	0xfffffffe
	.align		4
        /*0010*/ 	.word	0x00000000
	.align		4
        /*0014*/ 	.word	0xfffffffd
	.align		4
        /*0018*/ 	.word	0x00000000
	.align		4
        /*001c*/ 	.word	0xfffffffc


//--------------------- .text._Z3addlPlS_S_       --------------------------
	.section	.text._Z3addlPlS_S_,"ax",@progbits
	.align	128
        .global         _Z3addlPlS_S_
        .type           _Z3addlPlS_S_,@function
        .size           _Z3addlPlS_S_,(.L_x_9 - _Z3addlPlS_S_)
        .other          _Z3addlPlS_S_,@"STO_CUDA_ENTRY STV_DEFAULT"
_Z3addlPlS_S_:
.text._Z3addlPlS_S_:
[----:B------:R-:W-:Y:S08]  /*0000*/  LDC R1, c[0x0][0x37c] ;  /* 0x0000df00ff017b82 */ /* 0x000ff00000000800 */
[----:B------:R-:W0:Y:S01]  /*0010*/  LDC.64 R12, c[0x0][0x380] ;  /* 0x0000e000ff0c7b82 */ /* 0x000e220000000a00 */
[----:B------:R-:W1:Y:S01]  /*0020*/  S2R R9, SR_CTAID.X ;  /* 0x0000000000097919 */ /* 0x000e620000002500 */
[----:B------:R-:W1:Y:S01]  /*0030*/  LDCU UR4, c[0x0][0x360] ;  /* 0x00006c00ff0477ac */ /* 0x000e620008000800 */
[----:B------:R-:W-:Y:S01]  /*0040*/  IMAD.MOV.U32 R5, RZ, RZ, RZ ;  /* 0x000000ffff057224 */ /* 0x000fe200078e00ff */
[----:B------:R-:W1:Y:S01]  /*0050*/  S2R R0, SR_TID.X ;  /* 0x0000000000007919 */ /* 0x000e620000002100 */
[----:B------:R-:W2:Y:S01]  /*0060*/  LDCU.64 UR6, c[0x0][0x358] ;  /* 0x00006b00ff0677ac */ /* 0x000ea20008000a00 */
[----:B0-----:R-:W-:-:S04]  /*0070*/  ISETP.GE.U32.AND P0, PT, R12, 0x1, PT ;  /* 0x000000010c00780c */ /* 0x001fc80003f06070 */
[----:B------:R-:W-:Y:S01]  /*0080*/  ISETP.GE.AND.EX P0, PT, R13, RZ, PT, P0 ;  /* 0x000000ff0d00720c */ /* 0x000fe20003f06300 */
[----:B-1----:R-:W-:Y:S01]  /*0090*/  IMAD R8, R9, UR4, R0 ;  /* 0x0000000409087c24 */ /* 0x002fe2000f8e0200 */
[----:B------:R-:W-:-:S03]  /*00a0*/  IADD3 R9, PT, PT, R0, 0x20, R9 ;  /* 0x0000002000097810 */ /* 0x000fc60007ffe009 */
[----:B------:R-:W-:-:S08]  /*00b0*/  IMAD.MOV.U32 R6, RZ, RZ, R8 ;  /* 0x000000ffff067224 */ /* 0x000fd000078e0008 */
[----:B--2---:R-:W-:Y:S05]  /*00c0*/  @!P0 BRA `(.L_x_0) ;  /* 0x0000000400988947 */ /* 0x004fea0003800000 */
[----:B------:R-:W-:Y:S01]  /*00d0*/  LOP3.LUT R17, R12, 0x3, RZ, 0xc0, !PT ;  /* 0x000000030c117812 */ /* 0x000fe200078ec0ff */
[----:B------:R-:W-:Y:S01]  /*00e0*/  IMAD.WIDE R2, R9, R9, RZ ;  /* 0x0000000909027225 */ /* 0x000fe200078e02ff */
[----:B------:R-:W-:Y:S01]  /*00f0*/  SHF.R.S32.HI R10, RZ, 0x1f, R9 ;  /* 0x0000001fff0a7819 */ /* 0x000fe20000011409 */
[----:B------:R-:W-:Y:S01]  /*0100*/  UMOV UR4, URZ ;  /* 0x000000ff00047c82 */ /* 0x000fe20008000000 */
[----:B------:R-:W-:Y:S01]  /*0110*/  ISETP.NE.U32.AND P0, PT, R17, 0x2, PT ;  /* 0x000000021100780c */ /* 0x000fe20003f05070 */
[-C--:B------:R-:W-:Y:S01]  /*0120*/  IMAD R7, R3, R2.reuse, RZ ;  /* 0x0000000203077224 */ /* 0x080fe200078e02ff */
[----:B------:R-:W-:Y:S01]  /*0130*/  UMOV UR5, URZ ;  /* 0x000000ff00057c82 */ /* 0x000fe20008000000 */
[----:B------:R-:W-:Y:S01]  /*0140*/  IMAD.MOV.U32 R6, RZ, RZ, R8 ;  /* 0x000000ffff067224 */ /* 0x000fe200078e0008 */
[----:B------:R-:W-:Y:S01]  /*0150*/  ISETP.NE.AND.EX P0, PT, RZ, RZ, PT, P0 ;  /* 0x000000ffff00720c */ /* 0x000fe20003f05300 */
[C---:B------:R-:W-:Y:S02]  /*0160*/  IMAD R7, R2.reuse, R3, R7 ;  /* 0x0000000302077224 */ /* 0x040fe400078e0207 */
[----:B------:R-:W-:Y:S01]  /*0170*/  IMAD.WIDE.U32 R2, R2, R2, RZ ;  /* 0x0000000202027225 */ /* 0x000fe200078e00ff */
[----:B------:R-:W-:-:S02]  /*0180*/  SEL R0, R10, RZ, P0 ;  /* 0x000000ff0a007207 */ /* 0x000fc40000000000 */
[----:B------:R-:W-:Y:S02]  /*0190*/  SEL R4, R9, 0x1, P0 ;  /* 0x0000000109047807 */ /* 0x000fe40000000000 */
[----:B------:R-:W-:Y:S01]  /*01a0*/  ISETP.NE.U32.AND P0, PT, R17, 0x1, PT ;  /* 0x000000011100780c */ /* 0x000fe20003f05070 */
[----:B------:R-:W-:Y:S01]  /*01b0*/  IMAD R5, R0, R9, RZ ;  /* 0x0000000900057224 */ /* 0x000fe200078e02ff */
[----:B------:R-:W-:Y:S02]  /*01c0*/  IADD3 R15, PT, PT, R3, R7, RZ ;  /* 0x00000007030f7210 */ /* 0x000fe40007ffe0ff */
[----:B------:R-:W-:Y:S01]  /*01d0*/  ISETP.NE.AND.EX P0, PT, RZ, RZ, PT, P0 ;  /* 0x000000ffff00720c */ /* 0x000fe20003f05300 */
[----:B------:R-:W-:Y:S02]  /*01e0*/  IMAD R11, R10, R4, R5 ;  /* 0x000000040a0b7224 */ /* 0x000fe400078e0205 */
[----:B------:R-:W-:-:S03]  /*01f0*/  IMAD.WIDE.U32 R4, R4, R9, RZ ;  /* 0x0000000904047225 */ /* 0x000fc600078e00ff */
[----:B------:R-:W-:Y:S02]  /*0200*/  SEL R0, R4, 0x1, P0 ;  /* 0x0000000104007807 */ /* 0x000fe40000000000 */
[----:B------:R-:W-:Y:S01]  /*0210*/  IADD3 R4, PT, PT, R5, R11, RZ ;  /* 0x0000000b05047210 */ /* 0x000fe20007ffe0ff */
[----:B------:R-:W-:Y:S01]  /*0220*/  IMAD.MOV.U32 R5, RZ, RZ, RZ ;  /* 0x000000ffff057224 */ /* 0x000fe200078e00ff */
[----:B------:R-:W-:Y:S02]  /*0230*/  LOP3.LUT R11, R13, 0x7fffffff, RZ, 0xc0, !PT ;  /* 0x7fffffff0d0b7812 */ /* 0x000fe400078ec0ff */
[----:B------:R-:W-:Y:S02]  /*0240*/  LOP3.LUT R13, R12, 0xfffffffc, RZ, 0xc0, !PT ;  /* 0xfffffffc0c0d7812 */ /* 0x000fe400078ec0ff */
[----:B------:R-:W-:-:S07]  /*0250*/  SEL R12, R4, RZ, P0 ;  /* 0x000000ff040c7207 */ /* 0x000fce0000000000 */
.L_x_7:
[----:B------:R-:W0:Y:S01]  /*0260*/  LDCU.64 UR8, c[0x0][0x380] ;  /* 0x00007000ff0877ac */ /* 0x000e220008000a00 */
[----:B------:R-:W-:-:S04]  /*0270*/  UIADD3 UR4, UP0, UPT, UR4, 0x1, URZ ;  /* 0x0000000104047890 */ /* 0x000fc8000ff1e0ff */
[----:B------:R-:W-:Y:S02]  /*0280*/  UIADD3.X UR5, UPT, UPT, URZ, UR5, URZ, UP0, !UPT ;  /* 0x00000005ff057290 */ /* 0x000fe400087fe4ff */
[----:B0-----:R-:W-:Y:S02]  /*0290*/  UISETP.GE.U32.AND UP1, UPT, UR8, 0x4, UPT ;  /* 0x000000040800788c */ /* 0x001fe4000bf26070 */
[----:B------:R-:W-:Y:S02]  /*02a0*/  UISETP.NE.U32.AND UP0, UPT, UR4, UR8, UPT ;  /* 0x000000080400728c */ /* 0x000fe4000bf05070 */
[----:B------:R-:W-:Y:S02]  /*02b0*/  UISETP.GE.U32.AND.EX UP1, UPT, UR9, URZ, UPT, UP1 ;  /* 0x000000ff0900728c */ /* 0x000fe4000bf26110 */
[----:B------:R-:W-:-:S07]  /*02c0*/  UISETP.NE.AND.EX UP0, UPT, UR5, UR9, UPT, UP0 ;  /* 0x000000090500728c */ /* 0x000fce000bf05300 */
[----:B------:R-:W-:Y:S05]  /*02d0*/  BRA.U !UP1, `(.L_x_1) ;  /* 0x0000000109e47547 */ /* 0x000fea000b800000 */
[----:B------:R-:W-:Y:S01]  /*02e0*/  ISETP.GT.U32.AND P0, PT, R13, RZ, PT ;  /* 0x000000ff0d00720c */ /* 0x000fe20003f04070 */
[----:B------:R-:W-:Y:S01]  /*02f0*/  IMAD.MOV.U32 R16, RZ, RZ, R13 ;  /* 0x000000ffff107224 */ /* 0x000fe200078e000d */
[----:B------:R-:W-:Y:S02]  /*0300*/  MOV R14, R11 ;  /* 0x0000000b000e7202 */ /* 0x000fe40000000f00 */
[----:B------:R-:W-:-:S13]  /*0310*/  ISETP.GT.AND.EX P0, PT, R11, RZ, PT, P0 ;  /* 0x000000ff0b00720c */ /* 0x000fda0003f04300 */
[----:B------:R-:W-:Y:S05]  /*0320*/  @!P0 BRA `(.L_x_2) ;  /* 0x0000000000ac8947 */ /* 0x000fea0003800000 */
[----:B------:R-:W-:Y:S02]  /*0330*/  ISETP.GT.U32.AND P1, PT, R16, 0xc, PT ;  /* 0x0000000c1000780c */ /* 0x000fe40003f24070 */
[----:B------:R-:W-:Y:S02]  /*0340*/  PLOP3.LUT P0, PT, PT, PT, PT, 0x80, 0x8 ;  /* 0x000000000008781c */ /* 0x000fe40003f0f070 */
[----:B------:R-:W-:-:S13]  /*0350*/  ISETP.GT.AND.EX P1, PT, R14, RZ, PT, P1 ;  /* 0x000000ff0e00720c */ /* 0x000fda0003f24310 */
[----:B------:R-:W-:Y:S05]  /*0360*/  @!P1 BRA `(.L_x_3) ;  /* 0x0000000000589947 */ /* 0x000fea0003800000 */
[----:B------:R-:W-:-:S13]  /*0370*/  PLOP3.LUT P0, PT, PT, PT, PT, 0x8, 0x80 ;  /* 0x000000000080781c */ /* 0x000fda0003f0e170 */
.L_x_4:
[-C--:B------:R-:W-:Y:S01]  /*0380*/  IMAD R7, R5, R2.reuse, RZ ;  /* 0x0000000205077224 */ /* 0x080fe200078e02ff */
[----:B------:R-:W-:Y:S01]  /*0390*/  IADD3 R16, P1, PT, R16, -0x10, RZ ;  /* 0xfffffff010107810 */ /* 0x000fe20007f3e0ff */
[----:B------:R-:W-:-:S03]  /*03a0*/  IMAD.WIDE.U32 R4, R6, R2, RZ ;  /* 0x0000000206047225 */ /* 0x000fc600078e00ff */
[----:B------:R-:W-:Y:S01]  /*03b0*/  IADD3.X R14, PT, PT, R14, -0x1, RZ, P1, !PT ;  /* 0xffffffff0e0e7810 */ /* 0x000fe20000ffe4ff */
[----:B------:R-:W-:Y:S01]  /*03c0*/  IMAD R7, R6, R15, R7 ;  /* 0x0000000f06077224 */ /* 0x000fe200078e0207 */
[----:B------:R-:W-:-:S03]  /*03d0*/  ISETP.GT.U32.AND P1, PT, R16, 0xc, PT ;  /* 0x0000000c1000780c */ /* 0x000fc60003f24070 */
[----:B------:R-:W-:Y:S01]  /*03e0*/  IMAD.IADD R5, R5, 0x1, R7 ;  /* 0x0000000105057824 */ /* 0x000fe200078e0207 */
[----:B------:R-:W-:Y:S01]  /*03f0*/  ISETP.GT.AND.EX P1, PT, R14, RZ, PT, P1 ;  /* 0x000000ff0e00720c */ /* 0x000fe20003f24310 */
[----:B------:R-:W-:-:S04]  /*0400*/  IMAD.WIDE.U32 R6, R4, R2, RZ ;  /* 0x0000000204067225 */ /* 0x000fc800078e00ff */
[----:B------:R-:W-:-:S04]  /*0410*/  IMAD R5, R5, R2, RZ ;  /* 0x0000000205057224 */ /* 0x000fc800078e02ff */
[----:B------:R-:W-:-:S05]  /*0420*/  IMAD R5, R15, R4, R5 ;  /* 0x000000040f057224 */ /* 0x000fca00078e0205 */
[----:B------:R-:W-:-:S05]  /*0430*/  IADD3 R5, PT, PT, R7, R5, RZ ;  /* 0x0000000507057210 */ /* 0x000fca0007ffe0ff */
[-C--:B------:R-:W-:Y:S02]  /*0440*/  IMAD R7, R5, R2.reuse, RZ ;  /* 0x0000000205077224 */ /* 0x080fe400078e02ff */
[----:B------:R-:W-:-:S04]  /*0450*/  IMAD.WIDE.U32 R4, R6, R2, RZ ;  /* 0x0000000206047225 */ /* 0x000fc800078e00ff */
[----:B------:R-:W-:-:S04]  /*0460*/  IMAD R7, R15, R6, R7 ;  /* 0x000000060f077224 */ /* 0x000fc800078e0207 */
[----:B------:R-:W-:Y:S02]  /*0470*/  IMAD.IADD R5, R5, 0x1, R7 ;  /* 0x0000000105057824 */ /* 0x000fe400078e0207 */
[----:B------:R-:W-:-:S04]  /*0480*/  IMAD.WIDE.U32 R6, R4, R2, RZ ;  /* 0x0000000204067225 */ /* 0x000fc800078e00ff */
[----:B------:R-:W-:-:S04]  /*0490*/  IMAD R5, R5, R2, RZ ;  /* 0x0000000205057224 */ /* 0x000fc800078e02ff */
[----:B------:R-:W-:-:S05]  /*04a0*/  IMAD R5, R15, R4, R5 ;  /* 0x000000040f057224 */ /* 0x000fca00078e0205 */
[----:B------:R-:W-:Y:S01]  /*04b0*/  IADD3 R5, PT, PT, R7, R5, RZ ;  /* 0x0000000507057210 */ /* 0x000fe20007ffe0ff */
[----:B------:R-:W-:Y:S06]  /*04c0*/  @P1 BRA `(.L_x_4) ;  /* 0xfffffffc00ac1947 */ /* 0x000fec000383ffff */
.L_x_3:
[----:B------:R-:W-:-:S04]  /*04d0*/  ISETP.GT.U32.AND P1, PT, R16, 0x4, PT ;  /* 0x000000041000780c */ /* 0x000fc80003f24070 */
[----:B------:R-:W-:-:S13]  /*04e0*/  ISETP.GT.AND.EX P1, PT, R14, RZ, PT, P1 ;  /* 0x000000ff0e00720c */ /* 0x000fda0003f24310 */
[----:B------:R-:W-:Y:S05]  /*04f0*/  @!P1 BRA `(.L_x_5) ;  /* 0x00000000002c9947 */ /* 0x000fea0003800000 */
[-C--:B------:R-:W-:Y:S01]  /*0500*/  IMAD R7, R5, R2.reuse, RZ ;  /* 0x0000000205077224 */ /* 0x080fe200078e02ff */
[----:B------:R-:W-:Y:S01]  /*0510*/  IADD3 R16, P1, PT, R16, -0x8, RZ ;  /* 0xfffffff810107810 */ /* 0x000fe20007f3e0ff */
[----:B------:R-:W-:Y:S01]  /*0520*/  IMAD.WIDE.U32 R4, R6, R2, RZ ;  /* 0x0000000206047225 */ /* 0x000fe200078e00ff */
[----:B------:R-:W-:Y:S02]  /*0530*/  PLOP3.LUT P0, PT, PT, PT, PT, 0x8, 0x80 ;  /* 0x000000000080781c */ /* 0x000fe40003f0e170 */
[----:B------:R-:W-:Y:S01]  /*0540*/  IADD3.X R14, PT, PT, R14, -0x1, RZ, P1, !PT ;  /* 0xffffffff0e0e7810 */ /* 0x000fe20000ffe4ff */
[----:B------:R-:W-:-:S04]  /*0550*/  IMAD R7, R15, R6, R7 ;  /* 0x000000060f077224 */ /* 0x000fc800078e0207 */
[----:B------:R-:W-:Y:S02]  /*0560*/  IMAD.IADD R5, R5, 0x1, R7 ;  /* 0x0000000105057824 */ /* 0x000fe400078e0207 */
[----:B------:R-:W-:-:S04]  /*0570*/  IMAD.WIDE.U32 R6, R4, R2, RZ ;  /* 0x0000000204067225 */ /* 0x000fc800078e00ff */
[----:B------:R-:W-:-:S04]  /*0580*/  IMAD R5, R5, R2, RZ ;  /* 0x0000000205057224 */ /* 0x000fc800078e02ff */
[----:B------:R-:W-:-:S05]  /*0590*/  IMAD R5, R15, R4, R5 ;  /* 0x000000040f057224 */ /* 0x000fca00078e0205 */
[----:B------:R-:W-:-:S07]  /*05a0*/  IADD3 R5, PT, PT, R7, R5, RZ ;  /* 0x0000000507057210 */ /* 0x000fce0007ffe0ff */
.L_x_5:
[----:B------:R-:W-:-:S04]  /*05b0*/  ISETP.NE.U32.AND P1, PT, R16, RZ, PT ;  /* 0x000000ff1000720c */ /* 0x000fc80003f25070 */
[----:B------:R-:W-:-:S13]  /*05c0*/  ISETP.NE.OR.EX P0, PT, R14, RZ, P0, P1 ;  /* 0x000000ff0e00720c */ /* 0x000fda0000705710 */
[----:B------:R-:W-:Y:S05]  /*05d0*/  @!P0 BRA `(.L_x_1) ;  /* 0x0000000000248947 */ /* 0x000fea0003800000 */
.L_x_2:
[----:B------:R-:W-:Y:S01]  /*05e0*/  IADD3 R16, P0, PT, R16, -0x4, RZ ;  /* 0xfffffffc10107810 */ /* 0x000fe20007f1e0ff */
[----:B------:R-:W-:-:S03]  /*05f0*/  IMAD R5, R5, R2, RZ ;  /* 0x0000000205057224 */ /* 0x000fc600078e02ff */
[----:B------:R-:W-:Y:S01]  /*0600*/  IADD3.X R14, PT, PT, R14, -0x1, RZ, P0, !PT ;  /* 0xffffffff0e0e7810 */ /* 0x000fe200007fe4ff */
[----:B------:R-:W-:Y:S01]  /*0610*/  IMAD R5, R6, R15, R5 ;  /* 0x0000000f06057224 */ /* 0x000fe200078e0205 */
[----:B------:R-:W-:Y:S01]  /*0620*/  ISETP.NE.U32.AND P0, PT, R16, RZ, PT ;  /* 0x000000ff1000720c */ /* 0x000fe20003f05070 */
[----:B------:R-:W-:-:S03]  /*0630*/  IMAD.WIDE.U32 R6, R6, R2, RZ ;  /* 0x0000000206067225 */ /* 0x000fc600078e00ff */
[----:B------:R-:W-:Y:S01]  /*0640*/  ISETP.NE.AND.EX P0, PT, R14, RZ, PT, P0 ;  /* 0x000000ff0e00720c */ /* 0x000fe20003f05300 */
[----:B------:R-:W-:-:S12]  /*0650*/  IMAD.IADD R5, R7, 0x1, R5 ;  /* 0x0000000107057824 */ /* 0x000fd800078e0205 */
[----:B------:R-:W-:Y:S05]  /*0660*/  @P0 BRA `(.L_x_2) ;  /* 0xfffffffc00dc0947 */ /* 0x000fea000383ffff */
.L_x_1:
[----:B------:R-:W-:-:S04]  /*0670*/  ISETP.NE.U32.AND P0, PT, R17, RZ, PT ;  /* 0x000000ff1100720c */ /* 0x000fc80003f05070 */
[----:B------:R-:W-:-:S13]  /*0680*/  ISETP.NE.AND.EX P0, PT, RZ, RZ, PT, P0 ;  /* 0x000000ffff00720c */ /* 0x000fda0003f05300 */
[----:B------:R-:W-:Y:S05]  /*0690*/  @!P0 BRA `(.L_x_6) ;  /* 0x0000000000208947 */ /* 0x000fea0003800000 */
[-C--:B------:R-:W-:Y:S02]  /*06a0*/  IMAD R7, R5, R9.reuse, RZ ;  /* 0x0000000905077224 */ /* 0x080fe400078e02ff */
[----:B------:R-:W-:-:S04]  /*06b0*/  IMAD.WIDE.U32 R4, R6, R9, RZ ;  /* 0x0000000906047225 */ /* 0x000fc800078e00ff */
[----:B------:R-:W-:-:S05]  /*06c0*/  IMAD R7, R10, R6, R7 ;  /* 0x000000060a077224 */ /* 0x000fca00078e0207 */
[----:B------:R-:W-:Y:S01]  /*06d0*/  IADD3 R5, PT, PT, R5, R7, RZ ;  /* 0x0000000705057210 */ /* 0x000fe20007ffe0ff */
[----:B------:R-:W-:-:S04]  /*06e0*/  IMAD.WIDE.U32 R6, R4, R0, RZ ;  /* 0x0000000004067225 */ /* 0x000fc800078e00ff */
[----:B------:R-:W-:-:S04]  /*06f0*/  IMAD R5, R5, R0, RZ ;  /* 0x0000000005057224 */ /* 0x000fc800078e02ff */
[----:B------:R-:W-:-:S04]  /*0700*/  IMAD R5, R12, R4, R5 ;  /* 0x000000040c057224 */ /* 0x000fc800078e0205 */
[----:B------:R-:W-:-:S07]  /*0710*/  IMAD.IADD R5, R7, 0x1, R5 ;  /* 0x0000000107057824 */ /* 0x000fce00078e0205 */
.L_x_6:
[----:B------:R-:W-:Y:S05]  /*0720*/  BRA.U UP0, `(.L_x_7) ;  /* 0xfffffff900cc7547 */ /* 0x000fea000b83ffff */
.L_x_0:
[----:B------:R-:W0:Y:S08]  /*0730*/  LDC.64 R2, c[0x0][0x390] ;  /* 0x0000e400ff027b82 */ /* 0x000e300000000a00 */
[----:B------:R-:W1:Y:S01]  /*0740*/  LDC.64 R10, c[0x0][0x398] ;  /* 0x0000e600ff0a7b82 */ /* 0x000e620000000a00 */
[----:B0-----:R-:W-:-:S06]  /*0750*/  IMAD.WIDE R2, R8, 0x8, R2 ;  /* 0x0000000808027825 */ /* 0x001fcc00078e0202 */
[----:B------:R-:W2:Y:S01]  /*0760*/  LDG.E.64 R2, desc[UR6][R2.64] ;  /* 0x0000000602027981 */ /* 0x000ea2000c1e1b00 */
[----:B-1----:R-:W-:-:S05]  /*0770*/  IMAD.WIDE R8, R8, 0x8, R10 ;  /* 0x0000000808087825 */ /* 0x002fca00078e020a */
[----:B------:R-:W3:Y:S01]  /*0780*/  LDG.E.64 R10, desc[UR6][R8.64] ;  /* 0x00000006080a7981 */ /* 0x000ee2000c1e1b00 */
[----:B--2---:R-:W-:-:S04]  /*0790*/  LEA R7, P0, R6, R2, 0x1 ;  /* 0x0000000206077211 */ /* 0x004fc800078008ff */
[----:B------:R-:W-:Y:S02]  /*07a0*/  LEA.HI.X R5, R6, R3, R5, 0x1, P0 ;  /* 0x0000000306057211 */ /* 0x000fe400000f0c05 */
[----:B---3--:R-:W-:-:S04]  /*07b0*/  IADD3 R4, P0, PT, R10, R7, RZ ;  /* 0x000000070a047210 */ /* 0x008fc80007f1e0ff */
[----:B------:R-:W-:-:S05]  /*07c0*/  IADD3.X R5, PT, PT, R11, R5, RZ, P0, !PT ;  /* 0x000000050b057210 */ /* 0x000fca00007fe4ff */
[----:B------:R-:W-:Y:S01]  /*07d0*/  STG.E.64 desc[UR6][R8.64], R4 ;  /* 0x0000000408007986 */ /* 0x000fe2000c101b06 */
[----:B------:R-:W-:Y:S05]  /*07e0*/  EXIT ;  /* 0x000000000000794d */ /* 0x000fea0003800000 */
.L_x_8:
[----:B------:R-:W-:-:S00]  /*07f0*/  BRA `(.L_x_8) ;  /* 0xfffffffc00fc7947 */ /* 0x000fc0000383ffff */
[----:B------:R-:W-:-:S00]  /*0800*/  NOP ;  /* 0x0000000000007918 */ /* 0x000fc00000000000 */
[----:B------:R-:W-:-:S00]  /*0810*/  NOP ;  /* 0x0000000000007918 */ /* 0x000fc00000000000 */
[----:B------:R-:W-:-:S00]  /*0820*/  NOP ;  /* 0x0000000000007918 */ /* 0x000fc00000000000 */
[----:B------:R-:W-:-:S00]  /*0830*/  NOP ;  /* 0x0000000000007918 */ /* 0x000fc00000000000 */
[----:B------:R-:W-:-:S00]  /*0840*/  NOP ;  /* 0x0000000000007918 */ /* 0x000fc00000000000 */
[----:B------:R-:W-:-:S00]  /*0850*/  NOP ;  /* 0x0000000000007918 */ /* 0x000fc00000000000 */
[----:B------:R-:W-:-:S00]  /*0860*/  NOP ;  /* 0x0000000000007918 */ /* 0x000fc00000000000 */
[----:B------:R-:W-:-:S00]  /*0870*/  NOP ;  /* 0x0000000000007918 */ /* 0x000fc00000000000 */
.L_x_9:


//--------------------- .nv.shared.reserved.0     --------------------------
	.section	.nv.shared.reserved.0,"aw",@nobits
	.weak		__nv_reservedSMEM_offset_0_alias
	.size		__nv_reservedSMEM_offset_0_alias, 0, 64
	.other		__nv_reservedSMEM_offset_0_alias,@"STO_CUDA_RESERVED_SHARED STV_DEFAULT"
__nv_reservedSMEM_offset_0_alias:
	.zero		0
	.zero		64


//--------------------- .nv.constant0._Z3addlPlS_S_ --------------------------
	.section	.nv.constant0._Z3addlPlS_S_,"a",@progbits
	.sectionflags	@""
	.align	4
.nv.constant0._Z3addlPlS_S_:
	.zero		928


//--------------------- SYMBOLS --------------------------

	.type		.nv.reservedSmem.offset0,@object
	.size		.nv.reservedSmem.offset0,0x4
